//
// Generated by NVIDIA NVVM Compiler
//
// Compiler Build ID: CL-36424714
// Cuda compilation tools, release 13.0, V13.0.88
// Based on NVVM 20.0.0
//

.version 9.0
.target sm_100
.address_size 64

	// .globl	_Z21CuMatDivMatrixDKernelPdS_S_l

.visible .entry _Z21CuMatDivMatrixDKernelPdS_S_l(
	.param .u64 .ptr .align 1 _Z21CuMatDivMatrixDKernelPdS_S_l_param_0,
	.param .u64 .ptr .align 1 _Z21CuMatDivMatrixDKernelPdS_S_l_param_1,
	.param .u64 .ptr .align 1 _Z21CuMatDivMatrixDKernelPdS_S_l_param_2,
	.param .u64 _Z21CuMatDivMatrixDKernelPdS_S_l_param_3
)
{
	.reg .pred 	%p<2>;
	.reg .b32 	%r<5>;
	.reg .b64 	%rd<13>;
	.reg .b64 	%fd<4>;

	ld.param.u64 	%rd2, [_Z21CuMatDivMatrixDKernelPdS_S_l_param_0];
	ld.param.u64 	%rd3, [_Z21CuMatDivMatrixDKernelPdS_S_l_param_1];
	ld.param.u64 	%rd4, [_Z21CuMatDivMatrixDKernelPdS_S_l_param_2];
	ld.param.u64 	%rd5, [_Z21CuMatDivMatrixDKernelPdS_S_l_param_3];
	mov.u32 	%r1, %ntid.x;
	mov.u32 	%r2, %ctaid.x;
	mov.u32 	%r3, %tid.x;
	mad.lo.s32 	%r4, %r1, %r2, %r3;
	cvt.u64.u32 	%rd1, %r4;
	setp.le.s64 	%p1, %rd5, %rd1;
	@%p1 bra 	$L__BB0_2;
	cvta.to.global.u64 	%rd6, %rd2;
	cvta.to.global.u64 	%rd7, %rd3;
	cvta.to.global.u64 	%rd8, %rd4;
	shl.b64 	%rd9, %rd1, 3;
	add.s64 	%rd10, %rd6, %rd9;
	ld.global.f64 	%fd1, [%rd10];
	add.s64 	%rd11, %rd7, %rd9;
	ld.global.f64 	%fd2, [%rd11];
	div.rn.f64 	%fd3, %fd1, %fd2;
	add.s64 	%rd12, %rd8, %rd9;
	st.global.f64 	[%rd12], %fd3;
$L__BB0_2:
	ret;

}
	// .globl	_Z21CuMatDivMatrixIKernelPlS_S_l
.visible .entry _Z21CuMatDivMatrixIKernelPlS_S_l(
	.param .u64 .ptr .align 1 _Z21CuMatDivMatrixIKernelPlS_S_l_param_0,
	.param .u64 .ptr .align 1 _Z21CuMatDivMatrixIKernelPlS_S_l_param_1,
	.param .u64 .ptr .align 1 _Z21CuMatDivMatrixIKernelPlS_S_l_param_2,
	.param .u64 _Z21CuMatDivMatrixIKernelPlS_S_l_param_3
)
{
	.reg .pred 	%p<3>;
	.reg .b32 	%r<8>;
	.reg .b64 	%rd<22>;

	ld.param.u64 	%rd7, [_Z21CuMatDivMatrixIKernelPlS_S_l_param_0];
	ld.param.u64 	%rd8, [_Z21CuMatDivMatrixIKernelPlS_S_l_param_1];
	ld.param.u64 	%rd9, [_Z21CuMatDivMatrixIKernelPlS_S_l_param_2];
	ld.param.u64 	%rd10, [_Z21CuMatDivMatrixIKernelPlS_S_l_param_3];
	mov.u32 	%r1, %ntid.x;
	mov.u32 	%r2, %ctaid.x;
	mov.u32 	%r3, %tid.x;
	mad.lo.s32 	%r4, %r1, %r2, %r3;
	cvt.u64.u32 	%rd1, %r4;
	setp.le.s64 	%p1, %rd10, %rd1;
	@%p1 bra 	$L__BB1_5;
	cvta.to.global.u64 	%rd11, %rd7;
	cvta.to.global.u64 	%rd12, %rd8;
	shl.b64 	%rd13, %rd1, 3;
	add.s64 	%rd14, %rd11, %rd13;
	ld.global.u64 	%rd2, [%rd14];
	add.s64 	%rd15, %rd12, %rd13;
	ld.global.u64 	%rd3, [%rd15];
	or.b64  	%rd16, %rd2, %rd3;
	and.b64  	%rd17, %rd16, -4294967296;
	setp.ne.s64 	%p2, %rd17, 0;
	@%p2 bra 	$L__BB1_3;
	cvt.u32.u64 	%r5, %rd3;
	cvt.u32.u64 	%r6, %rd2;
	div.u32 	%r7, %r6, %r5;
	cvt.u64.u32 	%rd21, %r7;
	bra.uni 	$L__BB1_4;
$L__BB1_3:
	div.s64 	%rd21, %rd2, %rd3;
$L__BB1_4:
	cvta.to.global.u64 	%rd18, %rd9;
	add.s64 	%rd20, %rd18, %rd13;
	st.global.u64 	[%rd20], %rd21;
$L__BB1_5:
	ret;

}


// ===== COMPILED SASS (sm_100) =====

	.target	sm_100

	.elftype	@"ET_EXEC"


//--------------------- .note.nv.tkinfo           --------------------------
	.section	.note.nv.tkinfo,"",@"SHT_NOTE"
	.sectionflags	@"SHF_NOTE_NV_TKINFO"
	.tkinfo
        /*0018*/ 	.word	0x00000002
        /*0030*/ 	.string	""
        /*0030*/ 	.string	"ptxas"
        /*0030*/ 	.string	"Cuda compilation tools, release 13.0, V13.0.88"
        /*0030*/ 	.string	"Build cuda_13.0.r13.0/compiler.36424714_0"
        /*0030*/ 	.string	"-arch sm_100 -m 64 "



//--------------------- .note.nv.cuinfo           --------------------------
	.section	.note.nv.cuinfo,"",@"SHT_NOTE"
	.sectionflags	@"SHF_NOTE_NV_CUINFO"
        /*0018*/ 	.short	0x0002
        /*001a*/ 	.short	0x0064
        /*001c*/ 	.short	0x0082
	.zero		2


//--------------------- .nv.info                  --------------------------
	.section	.nv.info,"",@"SHT_CUDA_INFO"
	.align	4


	//----- nvinfo : EIATTR_REGCOUNT
	.align		4
        /*0000*/ 	.byte	0x04, 0x2f
        /*0002*/ 	.short	(.L_1 - .L_0)
	.align		4
.L_0:
        /*0004*/ 	.word	index@(_Z21CuMatDivMatrixDKernelPdS_S_l)
        /*0008*/ 	.word	0x0000001a


	//----- nvinfo : EIATTR_FRAME_SIZE
	.align		4
.L_1:
        /*000c*/ 	.byte	0x04, 0x11
        /*000e*/ 	.short	(.L_3 - .L_2)
	.align		4
.L_2:
        /*0010*/ 	.word	index@($__internal_1_$__cuda_sm20_div_rn_f64_full)
        /*0014*/ 	.word	0x00000000


	//----- nvinfo : EIATTR_FRAME_SIZE
	.align		4
.L_3:
        /*0018*/ 	.byte	0x04, 0x11
        /*001a*/ 	.short	(.L_5 - .L_4)
	.align		4
.L_4:
        /*001c*/ 	.word	index@(_Z21CuMatDivMatrixDKernelPdS_S_l)
        /*0020*/ 	.word	0x00000000


	//----- nvinfo : EIATTR_REGCOUNT
	.align		4
.L_5:
        /*0024*/ 	.byte	0x04, 0x2f
        /*0026*/ 	.short	(.L_7 - .L_6)
	.align		4
.L_6:
        /*0028*/ 	.word	index@(_Z21CuMatDivMatrixIKernelPlS_S_l)
        /*002c*/ 	.word	0x00000016


	//----- nvinfo : EIATTR_FRAME_SIZE
	.align		4
.L_7:
        /*0030*/ 	.byte	0x04, 0x11
        /*0032*/ 	.short	(.L_9 - .L_8)
	.align		4
.L_8:
        /*0034*/ 	.word	index@($__internal_0_$__cuda_sm20_div_s64)
        /*0038*/ 	.word	0x00000000


	//----- nvinfo : EIATTR_FRAME_SIZE
	.align		4
.L_9:
        /*003c*/ 	.byte	0x04, 0x11
        /*003e*/ 	.short	(.L_11 - .L_10)
	.align		4
.L_10:
        /*0040*/ 	.word	index@(_Z21CuMatDivMatrixIKernelPlS_S_l)
        /*0044*/ 	.word	0x00000000


	//----- nvinfo : EIATTR_MIN_STACK_SIZE
	.align		4
.L_11:
        /*0048*/ 	.byte	0x04, 0x12
        /*004a*/ 	.short	(.L_13 - .L_12)
	.align		4
.L_12:
        /*004c*/ 	.word	index@(_Z21CuMatDivMatrixIKernelPlS_S_l)
        /*0050*/ 	.word	0x00000000


	//----- nvinfo : EIATTR_MIN_STACK_SIZE
	.align		4
.L_13:
        /*0054*/ 	.byte	0x04, 0x12
        /*0056*/ 	.short	(.L_15 - .L_14)
	.align		4
.L_14:
        /*0058*/ 	.word	index@(_Z21CuMatDivMatrixDKernelPdS_S_l)
        /*005c*/ 	.word	0x00000000
.L_15:


//--------------------- .nv.compat                --------------------------
	.section	.nv.compat,"",@"SHT_CUDA_COMPAT_INFO"
	.align	4
        /*0000*/ 	.byte	0x02, 0x09, 0x00, 0x00, 0x02, 0x02, 0x01, 0x00, 0x02, 0x05, 0x05, 0x00, 0x03, 0x07, 0x01, 0x01
        /*0010*/ 	.byte	0x02, 0x03, 0x00, 0x00, 0x02, 0x06, 0x01, 0x00, 0x04, 0x0b, 0x08, 0x00, 0x01, 0x00, 0x00, 0x00
        /*0020*/ 	.byte	0x00, 0x00, 0x00, 0x00


//--------------------- .nv.info._Z21CuMatDivMatrixIKernelPlS_S_l --------------------------
	.section	.nv.info._Z21CuMatDivMatrixIKernelPlS_S_l,"",@"SHT_CUDA_INFO"
	.sectionflags	@""
	.align	4


	//----- nvinfo : EIATTR_CUDA_API_VERSION
	.align		4
        /*0000*/ 	.byte	0x04, 0x37
        /*0002*/ 	.short	(.L_17 - .L_16)
.L_16:
        /*0004*/ 	.word	0x00000082


	//----- nvinfo : EIATTR_KPARAM_INFO
	.align		4
.L_17:
        /*0008*/ 	.byte	0x04, 0x17
        /*000a*/ 	.short	(.L_19 - .L_18)
.L_18:
        /*000c*/ 	.word	0x00000000
        /*0010*/ 	.short	0x0003
        /*0012*/ 	.short	0x0018
        /*0014*/ 	.byte	0x00, 0xf0, 0x21, 0x00


	//----- nvinfo : EIATTR_KPARAM_INFO
	.align		4
.L_19:
        /*0018*/ 	.byte	0x04, 0x17
        /*001a*/ 	.short	(.L_21 - .L_20)
.L_20:
        /*001c*/ 	.word	0x00000000
        /*0020*/ 	.short	0x0002
        /*0022*/ 	.short	0x0010
        /*0024*/ 	.byte	0x00, 0xf5, 0x21, 0x00


	//----- nvinfo : EIATTR_KPARAM_INFO
	.align		4
.L_21:
        /*0028*/ 	.byte	0x04, 0x17
        /*002a*/ 	.short	(.L_23 - .L_22)
.L_22:
        /*002c*/ 	.word	0x00000000
        /*0030*/ 	.short	0x0001
        /*0032*/ 	.short	0x0008
        /*0034*/ 	.byte	0x00, 0xf5, 0x21, 0x00


	//----- nvinfo : EIATTR_KPARAM_INFO
	.align		4
.L_23:
        /*0038*/ 	.byte	0x04, 0x17
        /*003a*/ 	.short	(.L_25 - .L_24)
.L_24:
        /*003c*/ 	.word	0x00000000
        /*0040*/ 	.short	0x0000
        /*0042*/ 	.short	0x0000
        /*0044*/ 	.byte	0x00, 0xf5, 0x21, 0x00


	//----- nvinfo : EIATTR_SPARSE_MMA_MASK
	.align		4
.L_25:
        /*0048*/ 	.byte	0x03, 0x50
        /*004a*/ 	.short	0x0000


	//----- nvinfo : EIATTR_MAXREG_COUNT
	.align		4
        /*004c*/ 	.byte	0x03, 0x1b
        /*004e*/ 	.short	0x00ff


	//----- nvinfo : EIATTR_MERCURY_ISA_VERSION
	.align		4
        /*0050*/ 	.byte	0x03, 0x5f
        /*0052*/ 	.short	0x0101


	//----- nvinfo : EIATTR_VRC_CTA_INIT_COUNT
	.align		4
        /*0054*/ 	.byte	0x02, 0x4a
	.zero		1
	.zero		1


	//----- nvinfo : EIATTR_EXIT_INSTR_OFFSETS
	.align		4
        /*0058*/ 	.byte	0x04, 0x1c
        /*005a*/ 	.short	(.L_27 - .L_26)


	//   ....[0]....
.L_26:
        /*005c*/ 	.word	0x00000080


	//   ....[1]....
        /*0060*/ 	.word	0x00000330


	//----- nvinfo : EIATTR_CRS_STACK_SIZE
	.align		4
.L_27:
        /*0064*/ 	.byte	0x04, 0x1e
        /*0066*/ 	.short	(.L_29 - .L_28)
.L_28:
        /*0068*/ 	.word	0x00000000


	//----- nvinfo : EIATTR_CBANK_PARAM_SIZE
	.align		4
.L_29:
        /*006c*/ 	.byte	0x03, 0x19
        /*006e*/ 	.short	0x0020


	//----- nvinfo : EIATTR_PARAM_CBANK
	.align		4
        /*0070*/ 	.byte	0x04, 0x0a
        /*0072*/ 	.short	(.L_31 - .L_30)
	.align		4
.L_30:
        /*0074*/ 	.word	index@(.nv.constant0._Z21CuMatDivMatrixIKernelPlS_S_l)
        /*0078*/ 	.short	0x0380
        /*007a*/ 	.short	0x0020


	//----- nvinfo : EIATTR_SW_WAR
	.align		4
.L_31:
        /*007c*/ 	.byte	0x04, 0x36
        /*007e*/ 	.short	(.L_33 - .L_32)
.L_32:
        /*0080*/ 	.word	0x00000008
.L_33:


//--------------------- .nv.info._Z21CuMatDivMatrixDKernelPdS_S_l --------------------------
	.section	.nv.info._Z21CuMatDivMatrixDKernelPdS_S_l,"",@"SHT_CUDA_INFO"
	.sectionflags	@""
	.align	4


	//----- nvinfo : EIATTR_CUDA_API_VERSION
	.align		4
        /*0000*/ 	.byte	0x04, 0x37
        /*0002*/ 	.short	(.L_35 - .L_34)
.L_34:
        /*0004*/ 	.word	0x00000082


	//----- nvinfo : EIATTR_KPARAM_INFO
	.align		4
.L_35:
        /*0008*/ 	.byte	0x04, 0x17
        /*000a*/ 	.short	(.L_37 - .L_36)
.L_36:
        /*000c*/ 	.word	0x00000000
        /*0010*/ 	.short	0x0003
        /*0012*/ 	.short	0x0018
        /*0014*/ 	.byte	0x00, 0xf0, 0x21, 0x00


	//----- nvinfo : EIATTR_KPARAM_INFO
	.align		4
.L_37:
        /*0018*/ 	.byte	0x04, 0x17
        /*001a*/ 	.short	(.L_39 - .L_38)
.L_38:
        /*001c*/ 	.word	0x00000000
        /*0020*/ 	.short	0x0002
        /*0022*/ 	.short	0x0010
        /*0024*/ 	.byte	0x00, 0xf5, 0x21, 0x00


	//----- nvinfo : EIATTR_KPARAM_INFO
	.align		4
.L_39:
        /*0028*/ 	.byte	0x04, 0x17
        /*002a*/ 	.short	(.L_41 - .L_40)
.L_40:
        /*002c*/ 	.word	0x00000000
        /*0030*/ 	.short	0x0001
        /*0032*/ 	.short	0x0008
        /*0034*/ 	.byte	0x00, 0xf5, 0x21, 0x00


	//----- nvinfo : EIATTR_KPARAM_INFO
	.align		4
.L_41:
        /*0038*/ 	.byte	0x04, 0x17
        /*003a*/ 	.short	(.L_43 - .L_42)
.L_42:
        /*003c*/ 	.word	0x00000000
        /*0040*/ 	.short	0x0000
        /*0042*/ 	.short	0x0000
        /*0044*/ 	.byte	0x00, 0xf5, 0x21, 0x00


	//----- nvinfo : EIATTR_SPARSE_MMA_MASK
	.align		4
.L_43:
        /*0048*/ 	.byte	0x03, 0x50
        /*004a*/ 	.short	0x0000


	//----- nvinfo : EIATTR_MAXREG_COUNT
	.align		4
        /*004c*/ 	.byte	0x03, 0x1b
        /*004e*/ 	.short	0x00ff


	//----- nvinfo : EIATTR_MERCURY_ISA_VERSION
	.align		4
        /*0050*/ 	.byte	0x03, 0x5f
        /*0052*/ 	.short	0x0101


	//----- nvinfo : EIATTR_VRC_CTA_INIT_COUNT
	.align		4
        /*0054*/ 	.byte	0x02, 0x4a
	.zero		1
	.zero		1


	//----- nvinfo : EIATTR_EXIT_INSTR_OFFSETS
	.align		4
        /*0058*/ 	.byte	0x04, 0x1c
        /*005a*/ 	.short	(.L_45 - .L_44)


	//   ....[0]....
.L_44:
        /*005c*/ 	.word	0x00000080


	//   ....[1]....
        /*0060*/ 	.word	0x00000290


	//----- nvinfo : EIATTR_CRS_STACK_SIZE
	.align		4
.L_45:
        /*0064*/ 	.byte	0x04, 0x1e
        /*0066*/ 	.short	(.L_47 - .L_46)
.L_46:
        /*0068*/ 	.word	0x00000000


	//----- nvinfo : EIATTR_CBANK_PARAM_SIZE
	.align		4
.L_47:
        /*006c*/ 	.byte	0x03, 0x19
        /*006e*/ 	.short	0x0020


	//----- nvinfo : EIATTR_PARAM_CBANK
	.align		4
        /*0070*/ 	.byte	0x04, 0x0a
        /*0072*/ 	.short	(.L_49 - .L_48)
	.align		4
.L_48:
        /*0074*/ 	.word	index@(.nv.constant0._Z21CuMatDivMatrixDKernelPdS_S_l)
        /*0078*/ 	.short	0x0380
        /*007a*/ 	.short	0x0020


	//----- nvinfo : EIATTR_SW_WAR
	.align		4
.L_49:
        /*007c*/ 	.byte	0x04, 0x36
        /*007e*/ 	.short	(.L_51 - .L_50)
.L_50:
        /*0080*/ 	.word	0x00000008
.L_51:


//--------------------- .nv.callgraph             --------------------------
	.section	.nv.callgraph,"",@"SHT_CUDA_CALLGRAPH"
	.align	4
	.sectionentsize	8
	.align		4
        /*0000*/ 	.word	0x00000000
	.align		4
        /*0004*/ 	.word	0xffffffff
	.align		4
        /*0008*/ 	.word	0x00000000
	.align		4
        /*000c*/ 	.word	0xfffffffe
	.align		4
        /*0010*/ 	.word	0x00000000
	.align		4
        /*0014*/ 	.word	0xfffffffd
	.align		4
        /*0018*/ 	.word	0x00000000
	.align		4
        /*001c*/ 	.word	0xfffffffc


//--------------------- .text._Z21CuMatDivMatrixIKernelPlS_S_l --------------------------
	.section	.text._Z21CuMatDivMatrixIKernelPlS_S_l,"ax",@progbits
	.align	128
        .global         _Z21CuMatDivMatrixIKernelPlS_S_l
        .type           _Z21CuMatDivMatrixIKernelPlS_S_l,@function
        .size           _Z21CuMatDivMatrixIKernelPlS_S_l,(.L_x_12 - _Z21CuMatDivMatrixIKernelPlS_S_l)
        .other          _Z21CuMatDivMatrixIKernelPlS_S_l,@"STO_CUDA_ENTRY STV_DEFAULT"
_Z21CuMatDivMatrixIKernelPlS_S_l:
.text._Z21CuMatDivMatrixIKernelPlS_S_l:
[----:B------:R-:W-:Y:S01]  /*0000*/  LDC R1, c[0x0][0x37c] ;  /* 0x0000df00ff017b82 */ /* 0x000fe20000000800 */
[----:B------:R-:W0:Y:S01]  /*0010*/  S2R R8, SR_CTAID.X ;  /* 0x0000000000087919 */ /* 0x000e220000002500 */
[----:B------:R-:W0:Y:S01]  /*0020*/  LDCU UR4, c[0x0][0x360] ;  /* 0x00006c00ff0477ac */ /* 0x000e220008000800 */
[----:B------:R-:W0:Y:S01]  /*0030*/  S2R R3, SR_TID.X ;  /* 0x0000000000037919 */ /* 0x000e220000002100 */
[----:B------:R-:W1:Y:S01]  /*0040*/  LDCU.64 UR6, c[0x0][0x398] ;  /* 0x00007300ff0677ac */ /* 0x000e620008000a00 */
[----:B0-----:R-:W-:-:S05]  /*0050*/  IMAD R8, R8, UR4, R3 ;  /* 0x0000000408087c24 */ /* 0x001fca000f8e0203 */
[----:B-1----:R-:W-:-:S04]  /*0060*/  ISETP.GE.U32.AND P0, PT, R8, UR6, PT ;  /* 0x0000000608007c0c */ /* 0x002fc8000bf06070 */
[----:B------:R-:W-:-:S13]  /*0070*/  ISETP.GE.AND.EX P0, PT, RZ, UR7, PT, P0 ;  /* 0x00000007ff007c0c */ /* 0x000fda000bf06300 */
[----:B------:R-:W-:Y:S05]  /*0080*/  @P0 EXIT ;  /* 0x000000000000094d */ /* 0x000fea0003800000 */
[----:B------:R-:W0:Y:S01]  /*0090*/  LDCU.128 UR8, c[0x0][0x380] ;  /* 0x00007000ff0877ac */ /* 0x000e220008000c00 */
[----:B------:R-:W-:Y:S01]  /*00a0*/  IMAD.SHL.U32 R0, R8, 0x8, RZ ;  /* 0x0000000808007824 */ /* 0x000fe200078e00ff */
[----:B------:R-:W-:Y:S01]  /*00b0*/  SHF.R.U32.HI R8, RZ, 0x1d, R8 ;  /* 0x0000001dff087819 */ /* 0x000fe20000011608 */
[----:B------:R-:W1:Y:S03]  /*00c0*/  LDCU.64 UR4, c[0x0][0x358] ;  /* 0x00006b00ff0477ac */ /* 0x000e660008000a00 */
[C---:B0-----:R-:W-:Y:S02]  /*00d0*/  IADD3 R4, P0, PT, R0.reuse, UR8, RZ ;  /* 0x0000000800047c10 */ /* 0x041fe4000ff1e0ff */
[----:B------:R-:W-:Y:S02]  /*00e0*/  IADD3 R2, P1, PT, R0, UR10, RZ ;  /* 0x0000000a00027c10 */ /* 0x000fe4000ff3e0ff */
[----:B------:R-:W-:-:S02]  /*00f0*/  IADD3.X R5, PT, PT, R8, UR9, RZ, P0, !PT ;  /* 0x0000000908057c10 */ /* 0x000fc400087fe4ff */
[----:B------:R-:W-:-:S04]  /*0100*/  IADD3.X R3, PT, PT, R8, UR11, RZ, P1, !PT ;  /* 0x0000000b08037c10 */ /* 0x000fc80008ffe4ff */
[----:B-1----:R-:W2:Y:S04]  /*0110*/  LDG.E.64 R4, desc[UR4][R4.64] ;  /* 0x0000000404047981 */ /* 0x002ea8000c1e1b00 */
[----:B------:R-:W2:Y:S01]  /*0120*/  LDG.E.64 R2, desc[UR4][R2.64] ;  /* 0x0000000402027981 */ /* 0x000ea2000c1e1b00 */
[----:B------:R-:W-:Y:S01]  /*0130*/  BSSY.RECONVERGENT B0, `(.L_x_0) ;  /* 0x000001b000007945 */ /* 0x000fe20003800200 */
[----:B--2---:R-:W-:-:S04]  /*0140*/  LOP3.LUT R6, R5, R3, RZ, 0xfc, !PT ;  /* 0x0000000305067212 */ /* 0x004fc800078efcff */
[----:B------:R-:W-:-:S13]  /*0150*/  ISETP.NE.U32.AND P0, PT, R6, RZ, PT ;  /* 0x000000ff0600720c */ /* 0x000fda0003f05070 */
[----:B------:R-:W-:Y:S05]  /*0160*/  @P0 BRA `(.L_x_1) ;  /* 0x0000000000540947 */ /* 0x000fea0003800000 */
[----:B------:R-:W0:Y:S01]  /*0170*/  I2F.U32.RP R3, R2 ;  /* 0x0000000200037306 */ /* 0x000e220000209000 */
[----:B------:R-:W-:Y:S01]  /*0180*/  IMAD.MOV R5, RZ, RZ, -R2 ;  /* 0x000000ffff057224 */ /* 0x000fe200078e0a02 */
[----:B------:R-:W-:-:S06]  /*0190*/  ISETP.NE.U32.AND P2, PT, R2, RZ, PT ;  /* 0x000000ff0200720c */ /* 0x000fcc0003f45070 */
[----:B0-----:R-:W0:Y:S02]  /*01a0*/  MUFU.RCP R3, R3 ;  /* 0x0000000300037308 */ /* 0x001e240000001000 */
[----:B0-----:R-:W-:Y:S02]  /*01b0*/  VIADD R6, R3, 0xffffffe ;  /* 0x0ffffffe03067836 */ /* 0x001fe40000000000 */
[----:B------:R-:W-:-:S04]  /*01c0*/  IMAD.MOV.U32 R3, RZ, RZ, RZ ;  /* 0x000000ffff037224 */ /* 0x000fc800078e00ff */
[----:B------:R0:W1:Y:S02]  /*01d0*/  F2I.FTZ.U32.TRUNC.NTZ R7, R6 ;  /* 0x0000000600077305 */ /* 0x000064000021f000 */
[----:B0-----:R-:W-:Y:S02]  /*01e0*/  IMAD.MOV.U32 R6, RZ, RZ, RZ ;  /* 0x000000ffff067224 */ /* 0x001fe400078e00ff */
[----:B-1----:R-:W-:-:S04]  /*01f0*/  IMAD R5, R5, R7, RZ ;  /* 0x0000000705057224 */ /* 0x002fc800078e02ff */
[----:B------:R-:W-:-:S06]  /*0200*/  IMAD.HI.U32 R7, R7, R5, R6 ;  /* 0x0000000507077227 */ /* 0x000fcc00078e0006 */
[----:B------:R-:W-:-:S04]  /*0210*/  IMAD.HI.U32 R7, R7, R4, RZ ;  /* 0x0000000407077227 */ /* 0x000fc800078e00ff */
[----:B------:R-:W-:-:S04]  /*0220*/  IMAD.MOV R5, RZ, RZ, -R7 ;  /* 0x000000ffff057224 */ /* 0x000fc800078e0a07 */
[----:B------:R-:W-:-:S05]  /*0230*/  IMAD R5, R2, R5, R4 ;  /* 0x0000000502057224 */ /* 0x000fca00078e0204 */
[----:B------:R-:W-:-:S13]  /*0240*/  ISETP.GE.U32.AND P0, PT, R5, R2, PT ;  /* 0x000000020500720c */ /* 0x000fda0003f06070 */
[----:B------:R-:W-:Y:S02]  /*0250*/  @P0 IMAD.IADD R5, R5, 0x1, -R2 ;  /* 0x0000000105050824 */ /* 0x000fe400078e0a02 */
[----:B------:R-:W-:-:S03]  /*0260*/  @P0 VIADD R7, R7, 0x1 ;  /* 0x0000000107070836 */ /* 0x000fc60000000000 */
[----:B------:R-:W-:-:S13]  /*0270*/  ISETP.GE.U32.AND P1, PT, R5, R2, PT ;  /* 0x000000020500720c */ /* 0x000fda0003f26070 */
[----:B------:R-:W-:Y:S01]  /*0280*/  @P1 VIADD R7, R7, 0x1 ;  /* 0x0000000107071836 */ /* 0x000fe20000000000 */
[----:B------:R-:W-:-:S05]  /*0290*/  @!P2 LOP3.LUT R7, RZ, R2, RZ, 0x33, !PT ;  /* 0x00000002ff07a212 */ /* 0x000fca00078e33ff */
[----:B------:R-:W-:Y:S01]  /*02a0*/  IMAD.MOV.U32 R2, RZ, RZ, R7 ;  /* 0x000000ffff027224 */ /* 0x000fe200078e0007 */
[----:B------:R-:W-:Y:S06]  /*02b0*/  BRA `(.L_x_2) ;  /* 0x0000000000087947 */ /* 0x000fec0003800000 */
.L_x_1:
[----:B------:R-:W-:-:S07]  /*02c0*/  MOV R10, 0x2e0 ;  /* 0x000002e0000a7802 */ /* 0x000fce0000000f00 */
[----:B------:R-:W-:Y:S05]  /*02d0*/  CALL.REL.NOINC `($__internal_0_$__cuda_sm20_div_s64) ;  /* 0x0000000000187944 */ /* 0x000fea0003c00000 */
.L_x_2:
[----:B------:R-:W-:Y:S05]  /*02e0*/  BSYNC.RECONVERGENT B0 ;  /* 0x0000000000007941 */ /* 0x000fea0003800200 */
.L_x_0:
[----:B------:R-:W0:Y:S02]  /*02f0*/  LDCU.64 UR6, c[0x0][0x390] ;  /* 0x00007200ff0677ac */ /* 0x000e240008000a00 */
[----:B0-----:R-:W-:-:S04]  /*0300*/  IADD3 R4, P0, PT, R0, UR6, RZ ;  /* 0x0000000600047c10 */ /* 0x001fc8000ff1e0ff */
[----:B------:R-:W-:-:S05]  /*0310*/  IADD3.X R5, PT, PT, R8, UR7, RZ, P0, !PT ;  /* 0x0000000708057c10 */ /* 0x000fca00087fe4ff */
[----:B------:R-:W-:Y:S01]  /*0320*/  STG.E.64 desc[UR4][R4.64], R2 ;  /* 0x0000000204007986 */ /* 0x000fe2000c101b04 */
[----:B------:R-:W-:Y:S05]  /*0330*/  EXIT ;  /* 0x000000000000794d */ /* 0x000fea0003800000 */
        .weak           $__internal_0_$__cuda_sm20_div_s64
        .type           $__internal_0_$__cuda_sm20_div_s64,@function
        .size           $__internal_0_$__cuda_sm20_div_s64,(.L_x_12 - $__internal_0_$__cuda_sm20_div_s64)
$__internal_0_$__cuda_sm20_div_s64:
[-C--:B------:R-:W-:Y:S02]  /*0340*/  IADD3 R7, P1, PT, RZ, -R2.reuse, RZ ;  /* 0x80000002ff077210 */ /* 0x080fe40007f3e0ff */
[----:B------:R-:W-:Y:S02]  /*0350*/  ISETP.GE.AND P0, PT, R3, RZ, PT ;  /* 0x000000ff0300720c */ /* 0x000fe40003f06270 */
[----:B------:R-:W-:Y:S01]  /*0360*/  ISETP.GE.AND P3, PT, R5, RZ, PT ;  /* 0x000000ff0500720c */ /* 0x000fe20003f66270 */
[----:B------:R-:W-:Y:S01]  /*0370*/  IMAD.X R12, RZ, RZ, ~R3, P1 ;  /* 0x000000ffff0c7224 */ /* 0x000fe200008e0e03 */
[----:B------:R-:W-:-:S04]  /*0380*/  SEL R6, R7, R2, !P0 ;  /* 0x0000000207067207 */ /* 0x000fc80004000000 */
[----:B------:R-:W-:-:S04]  /*0390*/  SEL R7, R12, R3, !P0 ;  /* 0x000000030c077207 */ /* 0x000fc80004000000 */
[----:B------:R-:W0:Y:S08]  /*03a0*/  I2F.U64.RP R9, R6 ;  /* 0x0000000600097312 */ /* 0x000e300000309000 */
[----:B0-----:R-:W0:Y:S02]  /*03b0*/  MUFU.RCP R9, R9 ;  /* 0x0000000900097308 */ /* 0x001e240000001000 */
[----:B0-----:R-:W-:-:S06]  /*03c0*/  VIADD R12, R9, 0x1ffffffe ;  /* 0x1ffffffe090c7836 */ /* 0x001fcc0000000000 */
[----:B------:R-:W0:Y:S02]  /*03d0*/  F2I.U64.TRUNC R12, R12 ;  /* 0x0000000c000c7311 */ /* 0x000e24000020d800 */
[----:B0-----:R-:W-:-:S04]  /*03e0*/  IMAD.WIDE.U32 R14, R12, R6, RZ ;  /* 0x000000060c0e7225 */ /* 0x001fc800078e00ff */
[C---:B------:R-:W-:Y:S01]  /*03f0*/  IMAD R11, R12.reuse, R7, R15 ;  /* 0x000000070c0b7224 */ /* 0x040fe200078e020f */
[----:B------:R-:W-:Y:S02]  /*0400*/  IADD3 R17, P0, PT, RZ, -R14, RZ ;  /* 0x8000000eff117210 */ /* 0x000fe40007f1e0ff */
[----:B------:R-:W-:Y:S01]  /*0410*/  MOV R15, R12 ;  /* 0x0000000c000f7202 */ /* 0x000fe20000000f00 */
[----:B------:R-:W-:Y:S02]  /*0420*/  IMAD R11, R13, R6, R11 ;  /* 0x000000060d0b7224 */ /* 0x000fe400078e020b */
[----:B------:R-:W-:-:S04]  /*0430*/  IMAD.HI.U32 R14, R12, R17, RZ ;  /* 0x000000110c0e7227 */ /* 0x000fc800078e00ff */
[----:B------:R-:W-:-:S04]  /*0440*/  IMAD.X R11, RZ, RZ, ~R11, P0 ;  /* 0x000000ffff0b7224 */ /* 0x000fc800000e0e0b */
[----:B------:R-:W-:-:S04]  /*0450*/  IMAD.WIDE.U32 R14, P0, R12, R11, R14 ;  /* 0x0000000b0c0e7225 */ /* 0x000fc8000780000e */
[C---:B------:R-:W-:Y:S02]  /*0460*/  IMAD R19, R13.reuse, R11, RZ ;  /* 0x0000000b0d137224 */ /* 0x040fe400078e02ff */
[----:B------:R-:W-:-:S04]  /*0470*/  IMAD.HI.U32 R14, P1, R13, R17, R14 ;  /* 0x000000110d0e7227 */ /* 0x000fc8000782000e */
[----:B------:R-:W-:Y:S01]  /*0480*/  IMAD.HI.U32 R9, R13, R11, RZ ;  /* 0x0000000b0d097227 */ /* 0x000fe200078e00ff */
[----:B------:R-:W-:-:S03]  /*0490*/  IADD3 R15, P2, PT, R19, R14, RZ ;  /* 0x0000000e130f7210 */ /* 0x000fc60007f5e0ff */
[----:B------:R-:W-:Y:S02]  /*04a0*/  IMAD.X R9, R9, 0x1, R13, P0 ;  /* 0x0000000109097824 */ /* 0x000fe400000e060d */
[----:B------:R-:W-:-:S03]  /*04b0*/  IMAD.WIDE.U32 R12, R15, R6, RZ ;  /* 0x000000060f0c7225 */ /* 0x000fc600078e00ff */
[----:B------:R-:W-:Y:S01]  /*04c0*/  IADD3.X R9, PT, PT, RZ, RZ, R9, P2, P1 ;  /* 0x000000ffff097210 */ /* 0x000fe200017e2409 */
[----:B------:R-:W-:Y:S01]  /*04d0*/  IMAD R11, R15, R7, R13 ;  /* 0x000000070f0b7224 */ /* 0x000fe200078e020d */
[----:B------:R-:W-:Y:S02]  /*04e0*/  IADD3 R17, P0, PT, RZ, -R12, RZ ;  /* 0x8000000cff117210 */ /* 0x000fe40007f1e0ff */
[----:B------:R-:W-:Y:S01]  /*04f0*/  IADD3 R13, P4, PT, RZ, -R4, RZ ;  /* 0x80000004ff0d7210 */ /* 0x000fe20007f9e0ff */
[----:B------:R-:W-:Y:S02]  /*0500*/  IMAD R11, R9, R6, R11 ;  /* 0x00000006090b7224 */ /* 0x000fe400078e020b */
[----:B------:R-:W-:Y:S01]  /*0510*/  IMAD.HI.U32 R14, R15, R17, RZ ;  /* 0x000000110f0e7227 */ /* 0x000fe200078e00ff */
[----:B------:R-:W-:-:S03]  /*0520*/  SEL R4, R13, R4, !P3 ;  /* 0x000000040d047207 */ /* 0x000fc60005800000 */
[----:B------:R-:W-:Y:S02]  /*0530*/  IMAD.X R12, RZ, RZ, ~R11, P0 ;  /* 0x000000ffff0c7224 */ /* 0x000fe400000e0e0b */
[----:B------:R-:W-:Y:S02]  /*0540*/  IMAD.MOV.U32 R13, RZ, RZ, RZ ;  /* 0x000000ffff0d7224 */ /* 0x000fe400078e00ff */
[----:B------:R-:W-:-:S04]  /*0550*/  IMAD.WIDE.U32 R14, P0, R15, R12, R14 ;  /* 0x0000000c0f0e7225 */ /* 0x000fc8000780000e */
[----:B------:R-:W-:-:S04]  /*0560*/  IMAD.HI.U32 R11, P1, R9, R17, R14 ;  /* 0x00000011090b7227 */ /* 0x000fc8000782000e */
[CC--:B------:R-:W-:Y:S02]  /*0570*/  IMAD R14, R9.reuse, R12.reuse, RZ ;  /* 0x0000000c090e7224 */ /* 0x0c0fe400078e02ff */
[----:B------:R-:W-:-:S03]  /*0580*/  IMAD.HI.U32 R12, R9, R12, RZ ;  /* 0x0000000c090c7227 */ /* 0x000fc600078e00ff */
[----:B------:R-:W-:Y:S01]  /*0590*/  IADD3 R11, P2, PT, R14, R11, RZ ;  /* 0x0000000b0e0b7210 */ /* 0x000fe20007f5e0ff */
[----:B------:R-:W-:Y:S02]  /*05a0*/  IMAD.X R14, RZ, RZ, ~R5, P4 ;  /* 0x000000ffff0e7224 */ /* 0x000fe400020e0e05 */
[----:B------:R-:W-:Y:S02]  /*05b0*/  IMAD.X R9, R12, 0x1, R9, P0 ;  /* 0x000000010c097824 */ /* 0x000fe400000e0609 */
[----:B------:R-:W-:Y:S01]  /*05c0*/  IMAD.HI.U32 R12, R11, R4, RZ ;  /* 0x000000040b0c7227 */ /* 0x000fe200078e00ff */
[-C--:B------:R-:W-:Y:S02]  /*05d0*/  SEL R14, R14, R5.reuse, !P3 ;  /* 0x000000050e0e7207 */ /* 0x080fe40005800000 */
[----:B------:R-:W-:Y:S02]  /*05e0*/  IADD3.X R9, PT, PT, RZ, RZ, R9, P2, P1 ;  /* 0x000000ffff097210 */ /* 0x000fe400017e2409 */
[----:B------:R-:W-:Y:S01]  /*05f0*/  LOP3.LUT R5, R3, R5, RZ, 0x3c, !PT ;  /* 0x0000000503057212 */ /* 0x000fe200078e3cff */
[----:B------:R-:W-:-:S04]  /*0600*/  IMAD.WIDE.U32 R12, R11, R14, R12 ;  /* 0x0000000e0b0c7225 */ /* 0x000fc800078e000c */
[C---:B------:R-:W-:Y:S02]  /*0610*/  IMAD R16, R9.reuse, R14, RZ ;  /* 0x0000000e09107224 */ /* 0x040fe400078e02ff */
[----:B------:R-:W-:-:S04]  /*0620*/  IMAD.HI.U32 R11, P0, R9, R4, R12 ;  /* 0x00000004090b7227 */ /* 0x000fc8000780000c */
[----:B------:R-:W-:Y:S01]  /*0630*/  IMAD.HI.U32 R9, R9, R14, RZ ;  /* 0x0000000e09097227 */ /* 0x000fe200078e00ff */
[----:B------:R-:W-:-:S03]  /*0640*/  IADD3 R11, P1, PT, R16, R11, RZ ;  /* 0x0000000b100b7210 */ /* 0x000fc60007f3e0ff */
[----:B------:R-:W-:Y:S02]  /*0650*/  IMAD.X R9, RZ, RZ, R9, P0 ;  /* 0x000000ffff097224 */ /* 0x000fe400000e0609 */
[----:B------:R-:W-:-:S04]  /*0660*/  IMAD.WIDE.U32 R12, R11, R6, RZ ;  /* 0x000000060b0c7225 */ /* 0x000fc800078e00ff */
[----:B------:R-:W-:Y:S01]  /*0670*/  IMAD.X R9, RZ, RZ, R9, P1 ;  /* 0x000000ffff097224 */ /* 0x000fe200008e0609 */
[----:B------:R-:W-:Y:S01]  /*0680*/  IADD3 R17, P1, PT, -R12, R4, RZ ;  /* 0x000000040c117210 */ /* 0x000fe20007f3e1ff */
[C---:B------:R-:W-:Y:S01]  /*0690*/  IMAD R13, R11.reuse, R7, R13 ;  /* 0x000000070b0d7224 */ /* 0x040fe200078e020d */
[----:B------:R-:W-:Y:S02]  /*06a0*/  IADD3 R4, P2, PT, R11, 0x1, RZ ;  /* 0x000000010b047810 */ /* 0x000fe40007f5e0ff */
[-C--:B------:R-:W-:Y:S01]  /*06b0*/  ISETP.GE.U32.AND P0, PT, R17, R6.reuse, PT ;  /* 0x000000061100720c */ /* 0x080fe20003f06070 */
[----:B------:R-:W-:Y:S02]  /*06c0*/  IMAD R13, R9, R6, R13 ;  /* 0x00000006090d7224 */ /* 0x000fe400078e020d */
[----:B------:R-:W-:-:S03]  /*06d0*/  IMAD.X R12, RZ, RZ, R9, P2 ;  /* 0x000000ffff0c7224 */ /* 0x000fc600010e0609 */
[----:B------:R-:W-:Y:S02]  /*06e0*/  IADD3.X R19, PT, PT, ~R13, R14, RZ, P1, !PT ;  /* 0x0000000e0d137210 */ /* 0x000fe40000ffe5ff */
[----:B------:R-:W-:Y:S02]  /*06f0*/  IADD3 R13, P1, PT, R17, -R6, RZ ;  /* 0x80000006110d7210 */ /* 0x000fe40007f3e0ff */
[----:B------:R-:W-:-:S03]  /*0700*/  ISETP.GE.U32.AND.EX P0, PT, R19, R7, PT, P0 ;  /* 0x000000071300720c */ /* 0x000fc60003f06100 */
[----:B------:R-:W-:Y:S01]  /*0710*/  IMAD.X R15, R19, 0x1, ~R7, P1 ;  /* 0x00000001130f7824 */ /* 0x000fe200008e0e07 */
[----:B------:R-:W-:Y:S02]  /*0720*/  SEL R13, R13, R17, P0 ;  /* 0x000000110d0d7207 */ /* 0x000fe40000000000 */
[----:B------:R-:W-:Y:S02]  /*0730*/  SEL R11, R4, R11, P0 ;  /* 0x0000000b040b7207 */ /* 0x000fe40000000000 */
[----:B------:R-:W-:Y:S02]  /*0740*/  SEL R15, R15, R19, P0 ;  /* 0x000000130f0f7207 */ /* 0x000fe40000000000 */
[----:B------:R-:W-:Y:S02]  /*0750*/  ISETP.GE.U32.AND P1, PT, R13, R6, PT ;  /* 0x000000060d00720c */ /* 0x000fe40003f26070 */
[----:B------:R-:W-:Y:S02]  /*0760*/  SEL R9, R12, R9, P0 ;  /* 0x000000090c097207 */ /* 0x000fe40000000000 */
[----:B------:R-:W-:-:S02]  /*0770*/  IADD3 R4, P2, PT, R11, 0x1, RZ ;  /* 0x000000010b047810 */ /* 0x000fc40007f5e0ff */
[----:B------:R-:W-:Y:S02]  /*0780*/  ISETP.GE.U32.AND.EX P0, PT, R15, R7, PT, P1 ;  /* 0x000000070f00720c */ /* 0x000fe40003f06110 */
[----:B------:R-:W-:Y:S01]  /*0790*/  ISETP.GE.AND P1, PT, R5, RZ, PT ;  /* 0x000000ff0500720c */ /* 0x000fe20003f26270 */
[----:B------:R-:W-:Y:S01]  /*07a0*/  IMAD.X R6, RZ, RZ, R9, P2 ;  /* 0x000000ffff067224 */ /* 0x000fe200010e0609 */
[----:B------:R-:W-:Y:S01]  /*07b0*/  SEL R4, R4, R11, P0 ;  /* 0x0000000b04047207 */ /* 0x000fe20000000000 */
[----:B------:R-:W-:-:S03]  /*07c0*/  IMAD.MOV.U32 R11, RZ, RZ, 0x0 ;  /* 0x00000000ff0b7424 */ /* 0x000fc600078e00ff */
[----:B------:R-:W-:Y:S02]  /*07d0*/  SEL R6, R6, R9, P0 ;  /* 0x0000000906067207 */ /* 0x000fe40000000000 */
[-C--:B------:R-:W-:Y:S02]  /*07e0*/  IADD3 R7, P2, PT, RZ, -R4.reuse, RZ ;  /* 0x80000004ff077210 */ /* 0x080fe40007f5e0ff */
[----:B------:R-:W-:Y:S02]  /*07f0*/  ISETP.NE.U32.AND P0, PT, R2, RZ, PT ;  /* 0x000000ff0200720c */ /* 0x000fe40003f05070 */
[----:B------:R-:W-:Y:S01]  /*0800*/  SEL R2, R7, R4, !P1 ;  /* 0x0000000407027207 */ /* 0x000fe20004800000 */
[----:B------:R-:W-:Y:S01]  /*0810*/  IMAD.X R5, RZ, RZ, ~R6, P2 ;  /* 0x000000ffff057224 */ /* 0x000fe200010e0e06 */
[----:B------:R-:W-:-:S04]  /*0820*/  ISETP.NE.AND.EX P0, PT, R3, RZ, PT, P0 ;  /* 0x000000ff0300720c */ /* 0x000fc80003f05300 */
[----:B------:R-:W-:Y:S02]  /*0830*/  SEL R3, R5, R6, !P1 ;  /* 0x0000000605037207 */ /* 0x000fe40004800000 */
[----:B------:R-:W-:Y:S02]  /*0840*/  SEL R2, R2, 0xffffffff, P0 ;  /* 0xffffffff02027807 */ /* 0x000fe40000000000 */
[----:B------:R-:W-:Y:S01]  /*0850*/  SEL R3, R3, 0xffffffff, P0 ;  /* 0xffffffff03037807 */ /* 0x000fe20000000000 */
[----:B------:R-:W-:Y:S06]  /*0860*/  RET.REL.NODEC R10 `(_Z21CuMatDivMatrixIKernelPlS_S_l) ;  /* 0xfffffff40ae47950 */ /* 0x000fec0003c3ffff */
.L_x_3:
[----:B------:R-:W-:-:S00]  /*0870*/  BRA `(.L_x_3) ;  /* 0xfffffffc00fc7947 */ /* 0x000fc0000383ffff */
[----:B------:R-:W-:-:S00]  /*0880*/  NOP ;  /* 0x0000000000007918 */ /* 0x000fc00000000000 */
[----:B------:R-:W-:-:S00]  /*0890*/  NOP ;  /* 0x0000000000007918 */ /* 0x000fc00000000000 */
[----:B------:R-:W-:-:S00]  /*08a0*/  NOP ;  /* 0x0000000000007918 */ /* 0x000fc00000000000 */
[----:B------:R-:W-:-:S00]  /*08b0*/  NOP ;  /* 0x0000000000007918 */ /* 0x000fc00000000000 */
[----:B------:R-:W-:-:S00]  /*08c0*/  NOP ;  /* 0x0000000000007918 */ /* 0x000fc00000000000 */
[----:B------:R-:W-:-:S00]  /*08d0*/  NOP ;  /* 0x0000000000007918 */ /* 0x000fc00000000000 */
[----:B------:R-:W-:-:S00]  /*08e0*/  NOP ;  /* 0x0000000000007918 */ /* 0x000fc00000000000 */
[----:B------:R-:W-:-:S00]  /*08f0*/  NOP ;  /* 0x0000000000007918 */ /* 0x000fc00000000000 */
.L_x_12:


//--------------------- .text._Z21CuMatDivMatrixDKernelPdS_S_l --------------------------
	.section	.text._Z21CuMatDivMatrixDKernelPdS_S_l,"ax",@progbits
	.align	128
        .global         _Z21CuMatDivMatrixDKernelPdS_S_l
        .type           _Z21CuMatDivMatrixDKernelPdS_S_l,@function
        .size           _Z21CuMatDivMatrixDKernelPdS_S_l,(.L_x_13 - _Z21CuMatDivMatrixDKernelPdS_S_l)
        .other          _Z21CuMatDivMatrixDKernelPdS_S_l,@"STO_CUDA_ENTRY STV_DEFAULT"
_Z21CuMatDivMatrixDKernelPdS_S_l:
.text._Z21CuMatDivMatrixDKernelPdS_S_l:
        /* <DEDUP_REMOVED lines=13> */
[----:B0-----:R-:W-:-:S04]  /*00d0*/  IADD3 R4, P0, PT, R0, UR10, RZ ;  /* 0x0000000a00047c10 */ /* 0x001fc8000ff1e0ff */
[----:B------:R-:W-:-:S06]  /*00e0*/  IADD3.X R5, PT, PT, R8, UR11, RZ, P0, !PT ;  /* 0x0000000b08057c10 */ /* 0x000fcc00087fe4ff */
[----:B-1----:R-:W2:Y:S01]  /*00f0*/  LDG.E.64 R4, desc[UR4][R4.64] ;  /* 0x0000000404047981 */ /* 0x002ea2000c1e1b00 */
[----:B------:R-:W-:-:S04]  /*0100*/  IADD3 R6, P0, PT, R0, UR8, RZ ;  /* 0x0000000800067c10 */ /* 0x000fc8000ff1e0ff */
[----:B------:R-:W-:-:S06]  /*0110*/  IADD3.X R7, PT, PT, R8, UR9, RZ, P0, !PT ;  /* 0x0000000908077c10 */ /* 0x000fcc00087fe4ff */
[----:B------:R-:W3:Y:S01]  /*0120*/  LDG.E.64 R6, desc[UR4][R6.64] ;  /* 0x0000000406067981 */ /* 0x000ee2000c1e1b00 */
[----:B------:R-:W-:Y:S01]  /*0130*/  IMAD.MOV.U32 R2, RZ, RZ, 0x1 ;  /* 0x00000001ff027424 */ /* 0x000fe200078e00ff */
[----:B------:R-:W-:Y:S01]  /*0140*/  BSSY.RECONVERGENT B0, `(.L_x_4) ;  /* 0x0000010000007945 */ /* 0x000fe20003800200 */
[----:B--2---:R-:W0:Y:S01]  /*0150*/  MUFU.RCP64H R3, R5 ;  /* 0x0000000500037308 */ /* 0x004e220000001800 */
[----:B---3--:R-:W-:-:S03]  /*0160*/  FSETP.GEU.AND P1, PT, |R7|, 6.5827683646048100446e-37, PT ;  /* 0x036000000700780b */ /* 0x008fc60003f2e200 */
[----:B0-----:R-:W-:-:S08]  /*0170*/  DFMA R10, -R4, R2, 1 ;  /* 0x3ff00000040a742b */ /* 0x001fd00000000102 */
[----:B------:R-:W-:-:S08]  /*0180*/  DFMA R10, R10, R10, R10 ;  /* 0x0000000a0a0a722b */ /* 0x000fd0000000000a */
[----:B------:R-:W-:-:S08]  /*0190*/  DFMA R10, R2, R10, R2 ;  /* 0x0000000a020a722b */ /* 0x000fd00000000002 */
[----:B------:R-:W-:-:S08]  /*01a0*/  DFMA R2, -R4, R10, 1 ;  /* 0x3ff000000402742b */ /* 0x000fd0000000010a */
[----:B------:R-:W-:-:S08]  /*01b0*/  DFMA R2, R10, R2, R10 ;  /* 0x000000020a02722b */ /* 0x000fd0000000000a */
[----:B------:R-:W-:-:S08]  /*01c0*/  DMUL R10, R6, R2 ;  /* 0x00000002060a7228 */ /* 0x000fd00000000000 */
[----:B------:R-:W-:-:S08]  /*01d0*/  DFMA R12, -R4, R10, R6 ;  /* 0x0000000a040c722b */ /* 0x000fd00000000106 */
[----:B------:R-:W-:-:S10]  /*01e0*/  DFMA R2, R2, R12, R10 ;  /* 0x0000000c0202722b */ /* 0x000fd4000000000a */
[----:B------:R-:W-:-:S05]  /*01f0*/  FFMA R9, RZ, R5, R3 ;  /* 0x00000005ff097223 */ /* 0x000fca0000000003 */
[----:B------:R-:W-:-:S13]  /*0200*/  FSETP.GT.AND P0, PT, |R9|, 1.469367938527859385e-39, PT ;  /* 0x001000000900780b */ /* 0x000fda0003f04200 */
[----:B------:R-:W-:Y:S05]  /*0210*/  @P0 BRA P1, `(.L_x_5) ;  /* 0x0000000000080947 */ /* 0x000fea0000800000 */
[----:B------:R-:W-:-:S07]  /*0220*/  MOV R12, 0x240 ;  /* 0x00000240000c7802 */ /* 0x000fce0000000f00 */
[----:B------:R-:W-:Y:S05]  /*0230*/  CALL.REL.NOINC `($__internal_1_$__cuda_sm20_div_rn_f64_full) ;  /* 0x0000000000187944 */ /* 0x000fea0003c00000 */
.L_x_5:
[----:B------:R-:W-:Y:S05]  /*0240*/  BSYNC.RECONVERGENT B0 ;  /* 0x0000000000007941 */ /* 0x000fea0003800200 */
.L_x_4:
[----:B------:R-:W0:Y:S02]  /*0250*/  LDCU.64 UR6, c[0x0][0x390] ;  /* 0x00007200ff0677ac */ /* 0x000e240008000a00 */
[----:B0-----:R-:W-:-:S04]  /*0260*/  IADD3 R4, P0, PT, R0, UR6, RZ ;  /* 0x0000000600047c10 */ /* 0x001fc8000ff1e0ff */
[----:B------:R-:W-:-:S05]  /*0270*/  IADD3.X R5, PT, PT, R8, UR7, RZ, P0, !PT ;  /* 0x0000000708057c10 */ /* 0x000fca00087fe4ff */
[----:B------:R-:W-:Y:S01]  /*0280*/  STG.E.64 desc[UR4][R4.64], R2 ;  /* 0x0000000204007986 */ /* 0x000fe2000c101b04 */
[----:B------:R-:W-:Y:S05]  /*0290*/  EXIT ;  /* 0x000000000000794d */ /* 0x000fea0003800000 */
        .weak           $__internal_1_$__cuda_sm20_div_rn_f64_full
        .type           $__internal_1_$__cuda_sm20_div_rn_f64_full,@function
        .size           $__internal_1_$__cuda_sm20_div_rn_f64_full,(.L_x_13 - $__internal_1_$__cuda_sm20_div_rn_f64_full)
$__internal_1_$__cuda_sm20_div_rn_f64_full:
[C---:B------:R-:W-:Y:S01]  /*02a0*/  FSETP.GEU.AND P0, PT, |R5|.reuse, 1.469367938527859385e-39, PT ;  /* 0x001000000500780b */ /* 0x040fe20003f0e200 */
[----:B------:R-:W-:Y:S01]  /*02b0*/  IMAD.MOV.U32 R10, RZ, RZ, 0x1 ;  /* 0x00000001ff0a7424 */ /* 0x000fe200078e00ff */
[----:B------:R-:W-:Y:S01]  /*02c0*/  LOP3.LUT R2, R5, 0x800fffff, RZ, 0xc0, !PT ;  /* 0x800fffff05027812 */ /* 0x000fe200078ec0ff */
[----:B------:R-:W-:Y:S01]  /*02d0*/  IMAD.MOV.U32 R13, RZ, RZ, 0x1ca00000 ;  /* 0x1ca00000ff0d7424 */ /* 0x000fe200078e00ff */
[C---:B------:R-:W-:Y:S01]  /*02e0*/  FSETP.GEU.AND P2, PT, |R7|.reuse, 1.469367938527859385e-39, PT ;  /* 0x001000000700780b */ /* 0x040fe20003f4e200 */
[----:B------:R-:W-:Y:S01]  /*02f0*/  BSSY.RECONVERGENT B1, `(.L_x_6) ;  /* 0x0000053000017945 */ /* 0x000fe20003800200 */
[----:B------:R-:W-:Y:S01]  /*0300*/  LOP3.LUT R3, R2, 0x3ff00000, RZ, 0xfc, !PT ;  /* 0x3ff0000002037812 */ /* 0x000fe200078efcff */
[----:B------:R-:W-:Y:S01]  /*0310*/  IMAD.MOV.U32 R2, RZ, RZ, R4 ;  /* 0x000000ffff027224 */ /* 0x000fe200078e0004 */
[----:B------:R-:W-:-:S05]  /*0320*/  LOP3.LUT R9, R7, 0x7ff00000, RZ, 0xc0, !PT ;  /* 0x7ff0000007097812 */ /* 0x000fca00078ec0ff */
[----:B------:R-:W-:-:S04]  /*0330*/  @!P0 DMUL R2, R4, 8.98846567431157953865e+307 ;  /* 0x7fe0000004028828 */ /* 0x000fc80000000000 */
[----:B------:R-:W-:Y:S02]  /*0340*/  @!P2 LOP3.LUT R18, R5, 0x7ff00000, RZ, 0xc0, !PT ;  /* 0x7ff000000512a812 */ /* 0x000fe400078ec0ff */
[----:B------:R-:W0:Y:S02]  /*0350*/  MUFU.RCP64H R11, R3 ;  /* 0x00000003000b7308 */ /* 0x000e240000001800 */
[----:B------:R-:W-:Y:S01]  /*0360*/  @!P2 ISETP.GE.U32.AND P3, PT, R9, R18, PT ;  /* 0x000000120900a20c */ /* 0x000fe20003f66070 */
[----:B------:R-:W-:Y:S01]  /*0370*/  @!P2 IMAD.MOV.U32 R18, RZ, RZ, RZ ;  /* 0x000000ffff12a224 */ /* 0x000fe200078e00ff */
[----:B0-----:R-:W-:-:S08]  /*0380*/  DFMA R14, R10, -R2, 1 ;  /* 0x3ff000000a0e742b */ /* 0x001fd00000000802 */
[----:B------:R-:W-:Y:S01]  /*0390*/  DFMA R16, R14, R14, R14 ;  /* 0x0000000e0e10722b */ /* 0x000fe2000000000e */
[----:B------:R-:W-:Y:S02]  /*03a0*/  LOP3.LUT R14, R5, 0x7ff00000, RZ, 0xc0, !PT ;  /* 0x7ff00000050e7812 */ /* 0x000fe400078ec0ff */
[----:B------:R-:W-:Y:S02]  /*03b0*/  @!P2 SEL R15, R13, 0x63400000, !P3 ;  /* 0x634000000d0fa807 */ /* 0x000fe40005800000 */
[----:B------:R-:W-:-:S03]  /*03c0*/  ISETP.GE.U32.AND P1, PT, R9, R14, PT ;  /* 0x0000000e0900720c */ /* 0x000fc60003f26070 */
[----:B------:R-:W-:Y:S01]  /*03d0*/  DFMA R16, R10, R16, R10 ;  /* 0x000000100a10722b */ /* 0x000fe2000000000a */
[--C-:B------:R-:W-:Y:S01]  /*03e0*/  @!P2 LOP3.LUT R15, R15, 0x80000000, R7.reuse, 0xf8, !PT ;  /* 0x800000000f0fa812 */ /* 0x100fe200078ef807 */
[----:B------:R-:W-:Y:S01]  /*03f0*/  IMAD.MOV.U32 R10, RZ, RZ, R6 ;  /* 0x000000ffff0a7224 */ /* 0x000fe200078e0006 */
[----:B------:R-:W-:Y:S02]  /*0400*/  SEL R11, R13, 0x63400000, !P1 ;  /* 0x634000000d0b7807 */ /* 0x000fe40004800000 */
[----:B------:R-:W-:Y:S02]  /*0410*/  @!P2 LOP3.LUT R19, R15, 0x100000, RZ, 0xfc, !PT ;  /* 0x001000000f13a812 */ /* 0x000fe400078efcff */
[----:B------:R-:W-:Y:S01]  /*0420*/  LOP3.LUT R11, R11, 0x800fffff, R7, 0xf8, !PT ;  /* 0x800fffff0b0b7812 */ /* 0x000fe200078ef807 */
[----:B------:R-:W-:-:S05]  /*0430*/  DFMA R20, R16, -R2, 1 ;  /* 0x3ff000001014742b */ /* 0x000fca0000000802 */
[----:B------:R-:W-:-:S03]  /*0440*/  @!P2 DFMA R10, R10, 2, -R18 ;  /* 0x400000000a0aa82b */ /* 0x000fc60000000812 */
[----:B------:R-:W-:Y:S01]  /*0450*/  DFMA R16, R16, R20, R16 ;  /* 0x000000141010722b */ /* 0x000fe20000000010 */
[----:B------:R-:W-:Y:S02]  /*0460*/  IMAD.MOV.U32 R21, RZ, RZ, R9 ;  /* 0x000000ffff157224 */ /* 0x000fe400078e0009 */
[----:B------:R-:W-:Y:S01]  /*0470*/  IMAD.MOV.U32 R20, RZ, RZ, R14 ;  /* 0x000000ffff147224 */ /* 0x000fe200078e000e */
[----:B------:R-:W-:-:S03]  /*0480*/  @!P0 LOP3.LUT R20, R3, 0x7ff00000, RZ, 0xc0, !PT ;  /* 0x7ff0000003148812 */ /* 0x000fc600078ec0ff */
[----:B------:R-:W-:Y:S01]  /*0490*/  @!P2 LOP3.LUT R21, R11, 0x7ff00000, RZ, 0xc0, !PT ;  /* 0x7ff000000b15a812 */ /* 0x000fe200078ec0ff */
[----:B------:R-:W-:Y:S01]  /*04a0*/  DMUL R18, R16, R10 ;  /* 0x0000000a10127228 */ /* 0x000fe20000000000 */
[----:B------:R-:W-:-:S03]  /*04b0*/  VIADD R23, R20, 0xffffffff ;  /* 0xffffffff14177836 */ /* 0x000fc60000000000 */
[----:B------:R-:W-:-:S04]  /*04c0*/  VIADD R22, R21, 0xffffffff ;  /* 0xffffffff15167836 */ /* 0x000fc80000000000 */
[----:B------:R-:W-:Y:S01]  /*04d0*/  DFMA R14, R18, -R2, R10 ;  /* 0x80000002120e722b */ /* 0x000fe2000000000a */
[----:B------:R-:W-:-:S04]  /*04e0*/  ISETP.GT.U32.AND P0, PT, R22, 0x7feffffe, PT ;  /* 0x7feffffe1600780c */ /* 0x000fc80003f04070 */
[----:B------:R-:W-:-:S03]  /*04f0*/  ISETP.GT.U32.OR P0, PT, R23, 0x7feffffe, P0 ;  /* 0x7feffffe1700780c */ /* 0x000fc60000704470 */
[----:B------:R-:W-:-:S10]  /*0500*/  DFMA R14, R16, R14, R18 ;  /* 0x0000000e100e722b */ /* 0x000fd40000000012 */
[----:B------:R-:W-:Y:S05]  /*0510*/  @P0 BRA `(.L_x_7) ;  /* 0x00000000006c0947 */ /* 0x000fea0003800000 */
[----:B------:R-:W-:-:S04]  /*0520*/  LOP3.LUT R16, R5, 0x7ff00000, RZ, 0xc0, !PT ;  /* 0x7ff0000005107812 */ /* 0x000fc800078ec0ff */
[CC--:B------:R-:W-:Y:S02]  /*0530*/  VIADDMNMX R6, R9.reuse, -R16.reuse, 0xb9600000, !PT ;  /* 0xb960000009067446 */ /* 0x0c0fe40007800910 */
[----:B------:R-:W-:Y:S02]  /*0540*/  ISETP.GE.U32.AND P0, PT, R9, R16, PT ;  /* 0x000000100900720c */ /* 0x000fe40003f06070 */
[----:B------:R-:W-:Y:S02]  /*0550*/  VIMNMX R6, PT, PT, R6, 0x46a00000, PT ;  /* 0x46a0000006067848 */ /* 0x000fe40003fe0100 */
[----:B------:R-:W-:-:S05]  /*0560*/  SEL R9, R13, 0x63400000, !P0 ;  /* 0x634000000d097807 */ /* 0x000fca0004000000 */
[----:B------:R-:W-:Y:S02]  /*0570*/  IMAD.IADD R9, R6, 0x1, -R9 ;  /* 0x0000000106097824 */ /* 0x000fe400078e0a09 */
[----:B------:R-:W-:Y:S02]  /*0580*/  IMAD.MOV.U32 R6, RZ, RZ, RZ ;  /* 0x000000ffff067224 */ /* 0x000fe400078e00ff */
[----:B------:R-:W-:-:S06]  /*0590*/  VIADD R7, R9, 0x7fe00000 ;  /* 0x7fe0000009077836 */ /* 0x000fcc0000000000 */
[----:B------:R-:W-:-:S10]  /*05a0*/  DMUL R16, R14, R6 ;  /* 0x000000060e107228 */ /* 0x000fd40000000000 */
[----:B------:R-:W-:-:S13]  /*05b0*/  FSETP.GTU.AND P0, PT, |R17|, 1.469367938527859385e-39, PT ;  /* 0x001000001100780b */ /* 0x000fda0003f0c200 */
[----:B------:R-:W-:Y:S05]  /*05c0*/  @P0 BRA `(.L_x_8) ;  /* 0x0000000000940947 */ /* 0x000fea0003800000 */
[----:B------:R-:W-:Y:S01]  /*05d0*/  DFMA R2, R14, -R2, R10 ;  /* 0x800000020e02722b */ /* 0x000fe2000000000a */
[----:B------:R-:W-:-:S09]  /*05e0*/  IMAD.MOV.U32 R6, RZ, RZ, RZ ;  /* 0x000000ffff067224 */ /* 0x000fd200078e00ff */
[C---:B------:R-:W-:Y:S02]  /*05f0*/  FSETP.NEU.AND P0, PT, R3.reuse, RZ, PT ;  /* 0x000000ff0300720b */ /* 0x040fe40003f0d000 */
[----:B------:R-:W-:-:S04]  /*0600*/  LOP3.LUT R5, R3, 0x80000000, R5, 0x48, !PT ;  /* 0x8000000003057812 */ /* 0x000fc800078e4805 */
[----:B------:R-:W-:-:S07]  /*0610*/  LOP3.LUT R7, R5, R7, RZ, 0xfc, !PT ;  /* 0x0000000705077212 */ /* 0x000fce00078efcff */
[----:B------:R-:W-:Y:S05]  /*0620*/  @!P0 BRA `(.L_x_8) ;  /* 0x00000000007c8947 */ /* 0x000fea0003800000 */
[----:B------:R-:W-:Y:S01]  /*0630*/  IMAD.MOV R3, RZ, RZ, -R9 ;  /* 0x000000ffff037224 */ /* 0x000fe200078e0a09 */
[----:B------:R-:W-:Y:S01]  /*0640*/  DMUL.RP R6, R14, R6 ;  /* 0x000000060e067228 */ /* 0x000fe20000008000 */
[----:B------:R-:W-:Y:S01]  /*0650*/  IMAD.MOV.U32 R2, RZ, RZ, RZ ;  /* 0x000000ffff027224 */ /* 0x000fe200078e00ff */
[----:B------:R-:W-:-:S05]  /*0660*/  IADD3 R9, PT, PT, -R9, -0x43300000, RZ ;  /* 0xbcd0000009097810 */ /* 0x000fca0007ffe1ff */
[----:B------:R-:W-:-:S03]  /*0670*/  DFMA R2, R16, -R2, R14 ;  /* 0x800000021002722b */ /* 0x000fc6000000000e */
[----:B------:R-:W-:-:S07]  /*0680*/  LOP3.LUT R5, R7, R5, RZ, 0x3c, !PT ;  /* 0x0000000507057212 */ /* 0x000fce00078e3cff */
[----:B------:R-:W-:-:S04]  /*0690*/  FSETP.NEU.AND P0, PT, |R3|, R9, PT ;  /* 0x000000090300720b */ /* 0x000fc80003f0d200 */
[----:B------:R-:W-:Y:S02]  /*06a0*/  FSEL R16, R6, R16, !P0 ;  /* 0x0000001006107208 */ /* 0x000fe40004000000 */
[----:B------:R-:W-:Y:S01]  /*06b0*/  FSEL R17, R5, R17, !P0 ;  /* 0x0000001105117208 */ /* 0x000fe20004000000 */
[----:B------:R-:W-:Y:S06]  /*06c0*/  BRA `(.L_x_8) ;  /* 0x0000000000547947 */ /* 0x000fec0003800000 */
.L_x_7:
[----:B------:R-:W-:-:S14]  /*06d0*/  DSETP.NAN.AND P0, PT, R6, R6, PT ;  /* 0x000000060600722a */ /* 0x000fdc0003f08000 */
[----:B------:R-:W-:Y:S05]  /*06e0*/  @P0 BRA `(.L_x_9) ;  /* 0x0000000000440947 */ /* 0x000fea0003800000 */
[----:B------:R-:W-:-:S14]  /*06f0*/  DSETP.NAN.AND P0, PT, R4, R4, PT ;  /* 0x000000040400722a */ /* 0x000fdc0003f08000 */
[----:B------:R-:W-:Y:S05]  /*0700*/  @P0 BRA `(.L_x_10) ;  /* 0x0000000000300947 */ /* 0x000fea0003800000 */
[----:B------:R-:W-:Y:S01]  /*0710*/  ISETP.NE.AND P0, PT, R21, R20, PT ;  /* 0x000000141500720c */ /* 0x000fe20003f05270 */
[----:B------:R-:W-:Y:S02]  /*0720*/  IMAD.MOV.U32 R16, RZ, RZ, 0x0 ;  /* 0x00000000ff107424 */ /* 0x000fe400078e00ff */
[----:B------:R-:W-:-:S10]  /*0730*/  IMAD.MOV.U32 R17, RZ, RZ, -0x80000 ;  /* 0xfff80000ff117424 */ /* 0x000fd400078e00ff */
[----:B------:R-:W-:Y:S05]  /*0740*/  @!P0 BRA `(.L_x_8) ;  /* 0x0000000000348947 */ /* 0x000fea0003800000 */
[----:B------:R-:W-:Y:S02]  /*0750*/  ISETP.NE.AND P0, PT, R21, 0x7ff00000, PT ;  /* 0x7ff000001500780c */ /* 0x000fe40003f05270 */
[----:B------:R-:W-:Y:S02]  /*0760*/  LOP3.LUT R17, R7, 0x80000000, R5, 0x48, !PT ;  /* 0x8000000007117812 */ /* 0x000fe400078e4805 */
[----:B------:R-:W-:-:S13]  /*0770*/  ISETP.EQ.OR P0, PT, R20, RZ, !P0 ;  /* 0x000000ff1400720c */ /* 0x000fda0004702670 */
[----:B------:R-:W-:Y:S01]  /*0780*/  @P0 LOP3.LUT R2, R17, 0x7ff00000, RZ, 0xfc, !PT ;  /* 0x7ff0000011020812 */ /* 0x000fe200078efcff */
[----:B------:R-:W-:Y:S02]  /*0790*/  @!P0 IMAD.MOV.U32 R16, RZ, RZ, RZ ;  /* 0x000000ffff108224 */ /* 0x000fe400078e00ff */
[----:B------:R-:W-:Y:S02]  /*07a0*/  @P0 IMAD.MOV.U32 R16, RZ, RZ, RZ ;  /* 0x000000ffff100224 */ /* 0x000fe400078e00ff */
[----:B------:R-:W-:Y:S01]  /*07b0*/  @P0 IMAD.MOV.U32 R17, RZ, RZ, R2 ;  /* 0x000000ffff110224 */ /* 0x000fe200078e0002 */
[----:B------:R-:W-:Y:S06]  /*07c0*/  BRA `(.L_x_8) ;  /* 0x0000000000147947 */ /* 0x000fec0003800000 */
.L_x_10:
[----:B------:R-:W-:Y:S01]  /*07d0*/  LOP3.LUT R17, R5, 0x80000, RZ, 0xfc, !PT ;  /* 0x0008000005117812 */ /* 0x000fe200078efcff */
[----:B------:R-:W-:Y:S01]  /*07e0*/  IMAD.MOV.U32 R16, RZ, RZ, R4 ;  /* 0x000000ffff107224 */ /* 0x000fe200078e0004 */
[----:B------:R-:W-:Y:S06]  /*07f0*/  BRA `(.L_x_8) ;  /* 0x0000000000087947 */ /* 0x000fec0003800000 */
.L_x_9:
[----:B------:R-:W-:Y:S01]  /*0800*/  LOP3.LUT R17, R7, 0x80000, RZ, 0xfc, !PT ;  /* 0x0008000007117812 */ /* 0x000fe200078efcff */
[----:B------:R-:W-:-:S07]  /*0810*/  IMAD.MOV.U32 R16, RZ, RZ, R6 ;  /* 0x000000ffff107224 */ /* 0x000fce00078e0006 */
.L_x_8:
[----:B------:R-:W-:Y:S05]  /*0820*/  BSYNC.RECONVERGENT B1 ;  /* 0x0000000000017941 */ /* 0x000fea0003800200 */
.L_x_6:
[----:B------:R-:W-:Y:S02]  /*0830*/  IMAD.MOV.U32 R13, RZ, RZ, 0x0 ;  /* 0x00000000ff0d7424 */ /* 0x000fe400078e00ff */
[----:B------:R-:W-:Y:S02]  /*0840*/  IMAD.MOV.U32 R2, RZ, RZ, R16 ;  /* 0x000000ffff027224 */ /* 0x000fe400078e0010 */
[----:B------:R-:W-:Y:S01]  /*0850*/  IMAD.MOV.U32 R3, RZ, RZ, R17 ;  /* 0x000000ffff037224 */ /* 0x000fe200078e0011 */
[----:B------:R-:W-:Y:S06]  /*0860*/  RET.REL.NODEC R12 `(_Z21CuMatDivMatrixDKernelPdS_S_l) ;  /* 0xfffffff40ce47950 */ /* 0x000fec0003c3ffff */
.L_x_11:
        /* <DEDUP_REMOVED lines=9> */
.L_x_13:


//--------------------- .nv.shared.reserved.0     --------------------------
	.section	.nv.shared.reserved.0,"aw",@nobits
	.weak		__nv_reservedSMEM_offset_0_alias
	.size		__nv_reservedSMEM_offset_0_alias, 0, 64
	.other		__nv_reservedSMEM_offset_0_alias,@"STO_CUDA_RESERVED_SHARED STV_DEFAULT"
__nv_reservedSMEM_offset_0_alias:
	.zero		0
	.zero		64


//--------------------- .nv.constant0._Z21CuMatDivMatrixIKernelPlS_S_l --------------------------
	.section	.nv.constant0._Z21CuMatDivMatrixIKernelPlS_S_l,"a",@progbits
	.sectionflags	@""
	.align	4
.nv.constant0._Z21CuMatDivMatrixIKernelPlS_S_l:
	.zero		928


//--------------------- .nv.constant0._Z21CuMatDivMatrixDKernelPdS_S_l --------------------------
	.section	.nv.constant0._Z21CuMatDivMatrixDKernelPdS_S_l,"a",@progbits
	.sectionflags	@""
	.align	4
.nv.constant0._Z21CuMatDivMatrixDKernelPdS_S_l:
	.zero		928


//--------------------- SYMBOLS --------------------------

	.type		.nv.reservedSmem.offset0,@object
	.size		.nv.reservedSmem.offset0,0x4
